	.headerflags	@"EF_CUDA_TEXMODE_UNIFIED EF_CUDA_64BIT_ADDRESS EF_CUDA_ACCELERATORS EF_CUDA_SM90 EF_CUDA_VIRTUAL_SM(EF_CUDA_SM90)"
	.elftype	@"ET_EXEC"


//--------------------- .nv.info                  --------------------------
	.section	.nv.info,"",@"SHT_CUDA_INFO"
	.align	4


	//----- nvinfo : EIATTR_REGCOUNT
	.align		4
        /*0000*/ 	.byte	0x04, 0x2f
        /*0002*/ 	.short	(.L_1 - .L_0)
	.align		4
.L_0:
        /*0004*/ 	.word	index@(triton_poi_fused_convolution_relu_12)
        /*0008*/ 	.word	0x0000000c


	//----- nvinfo : EIATTR_MIN_STACK_SIZE
	.align		4
.L_1:
        /*000c*/ 	.byte	0x04, 0x12
        /*000e*/ 	.short	(.L_3 - .L_2)
	.align		4
.L_2:
        /*0010*/ 	.word	index@(triton_poi_fused_convolution_relu_12)
        /*0014*/ 	.word	0x00000000


	//----- nvinfo : EIATTR_FRAME_SIZE
	.align		4
.L_3:
        /*0018*/ 	.byte	0x04, 0x11
        /*001a*/ 	.short	(.L_5 - .L_4)
	.align		4
.L_4:
        /*001c*/ 	.word	index@(triton_poi_fused_convolution_relu_12)
        /*0020*/ 	.word	0x00000000


	//----- nvinfo : EIATTR_MIN_STACK_SIZE
	.align		4
.L_5:
        /*0024*/ 	.byte	0x04, 0x12
        /*0026*/ 	.short	(.L_7 - .L_6)
	.align		4
.L_6:
        /*0028*/ 	.word	index@(triton_poi_fused_convolution_relu_12)
        /*002c*/ 	.word	0x00000000
.L_7:


//--------------------- .nv.info.triton_poi_fused_convolution_relu_12 --------------------------
	.section	.nv.info.triton_poi_fused_convolution_relu_12,"",@"SHT_CUDA_INFO"
	.sectionflags	@""
	.align	4


	//----- nvinfo : EIATTR_CUDA_API_VERSION
	.align		4
        /*0000*/ 	.byte	0x04, 0x37
        /*0002*/ 	.short	(.L_9 - .L_8)
.L_8:
        /*0004*/ 	.word	0x0000007c


	//----- nvinfo : EIATTR_KPARAM_INFO
	.align		4
.L_9:
        /*0008*/ 	.byte	0x04, 0x17
        /*000a*/ 	.short	(.L_11 - .L_10)
.L_10:
        /*000c*/ 	.word	0x00000000
        /*0010*/ 	.short	0x0002
        /*0012*/ 	.short	0x0010
        /*0014*/ 	.byte	0x00, 0xf0, 0x11, 0x00


	//----- nvinfo : EIATTR_KPARAM_INFO
	.align		4
.L_11:
        /*0018*/ 	.byte	0x04, 0x17
        /*001a*/ 	.short	(.L_13 - .L_12)
.L_12:
        /*001c*/ 	.word	0x00000000
        /*0020*/ 	.short	0x0001
        /*0022*/ 	.short	0x0008
        /*0024*/ 	.byte	0x00, 0xf4, 0x21, 0x00


	//----- nvinfo : EIATTR_KPARAM_INFO
	.align		4
.L_13:
        /*0028*/ 	.byte	0x04, 0x17
        /*002a*/ 	.short	(.L_15 - .L_14)
.L_14:
        /*002c*/ 	.word	0x00000000
        /*0030*/ 	.short	0x0000
        /*0032*/ 	.short	0x0000
        /*0034*/ 	.byte	0x00, 0xf4, 0x21, 0x00


	//----- nvinfo : EIATTR_SPARSE_MMA_MASK
	.align		4
.L_15:
        /*0038*/ 	.byte	0x03, 0x50
        /*003a*/ 	.short	0x0000


	//----- nvinfo : EIATTR_MAXREG_COUNT
	.align		4
        /*003c*/ 	.byte	0x03, 0x1b
        /*003e*/ 	.short	0x00ff


	//----- nvinfo : EIATTR_EXIT_INSTR_OFFSETS
	.align		4
        /*0040*/ 	.byte	0x04, 0x1c
        /*0042*/ 	.short	(.L_17 - .L_16)


	//   ....[0]....
.L_16:
        /*0044*/ 	.word	0x000001b0


	//----- nvinfo : EIATTR_REQNTID
	.align		4
.L_17:
        /*0048*/ 	.byte	0x04, 0x10
        /*004a*/ 	.short	(.L_19 - .L_18)
.L_18:
        /*004c*/ 	.word	0x00000100
        /*0050*/ 	.word	0x00000001
        /*0054*/ 	.word	0x00000001


	//----- nvinfo : EIATTR_CBANK_PARAM_SIZE
	.align		4
.L_19:
        /*0058*/ 	.byte	0x03, 0x19
        /*005a*/ 	.short	0x0014


	//----- nvinfo : EIATTR_PARAM_CBANK
	.align		4
        /*005c*/ 	.byte	0x04, 0x0a
        /*005e*/ 	.short	(.L_21 - .L_20)
	.align		4
.L_20:
        /*0060*/ 	.word	index@(.nv.constant0.triton_poi_fused_convolution_relu_12)
        /*0064*/ 	.short	0x0210
        /*0066*/ 	.short	0x0014


	//----- nvinfo : EIATTR_SW_WAR
	.align		4
.L_21:
        /*0068*/ 	.byte	0x04, 0x36
        /*006a*/ 	.short	(.L_23 - .L_22)
.L_22:
        /*006c*/ 	.word	0x00000008
.L_23:


//--------------------- .nv.callgraph             --------------------------
	.section	.nv.callgraph,"",@"SHT_CUDA_CALLGRAPH"
	.align	4
	.sectionentsize	8
	.align		4
        /*0000*/ 	.word	0x00000000
	.align		4
        /*0004*/ 	.word	0xffffffff
	.align		4
        /*0008*/ 	.word	0x00000000
	.align		4
        /*000c*/ 	.word	0xfffffffe
	.align		4
        /*0010*/ 	.word	0x00000000
	.align		4
        /*0014*/ 	.word	0xfffffffd
	.align		4
        /*0018*/ 	.word	0x00000000
	.align		4
        /*001c*/ 	.word	0xfffffffc


//--------------------- .text.triton_poi_fused_convolution_relu_12 --------------------------
	.section	.text.triton_poi_fused_convolution_relu_12,"ax",@progbits
	.align	128
        .global         triton_poi_fused_convolution_relu_12
        .type           triton_poi_fused_convolution_relu_12,@function
        .size           triton_poi_fused_convolution_relu_12,(.L_x_1 - triton_poi_fused_convolution_relu_12)
        .other          triton_poi_fused_convolution_relu_12,@"STO_CUDA_ENTRY STV_DEFAULT"
triton_poi_fused_convolution_relu_12:
.text.triton_poi_fused_convolution_relu_12:
[----:B------:R-:W-:Y:S01]  /*0000*/  LDC R1, c[0x0][0x28] ;  /* 0x00000a00ff017b82 */ /* 0x000fe20000000800 */
[----:B------:R-:W1:Y:S07]  /*0010*/  S2R R0, SR_TID.X ;  /* 0x0000000000007919 */ /* 0x000e6e0000002100 */
[----:B------:R-:W2:Y:S01]  /*0020*/  LDC.64 R4, c[0x0][0x218] ;  /* 0x00008600ff047b82 */ /* 0x000ea20000000a00 */
[----:B------:R-:W-:Y:S01]  /*0030*/  ULDC.64 UR4, c[0x0][0x208] ;  /* 0x0000820000047ab9 */ /* 0x000fe20000000a00 */
[----:B------:R-:W3:Y:S06]  /*0040*/  S2R R7, SR_CTAID.X ;  /* 0x0000000000077919 */ /* 0x000eec0000002500 */
[----:B------:R-:W4:Y:S01]  /*0050*/  LDC.64 R2, c[0x0][0x210] ;  /* 0x00008400ff027b82 */ /* 0x000f220000000a00 */
[----:B-1----:R-:W-:Y:S01]  /*0060*/  IMAD.SHL.U32 R0, R0, 0x2, RZ ;  /* 0x0000000200007824 */ /* 0x002fe200078e00ff */
[----:B---3--:R-:W-:-:S04]  /*0070*/  SHF.R.S32.HI R6, RZ, 0x16, R7 ;  /* 0x00000016ff067819 */ /* 0x008fc80000011407 */
[----:B------:R-:W-:Y:S02]  /*0080*/  LOP3.LUT R0, R0, 0x1fe, RZ, 0xc0, !PT ;  /* 0x000001fe00007812 */ /* 0x000fe400078ec0ff */
[----:B------:R-:W-:-:S03]  /*0090*/  SGXT R6, R6, 0x1 ;  /* 0x000000010606781a */ /* 0x000fc60000000200 */
[----:B------:R-:W-:-:S04]  /*00a0*/  IMAD R7, R7, 0x200, R0 ;  /* 0x0000020007077824 */ /* 0x000fc800078e0200 */
[----:B----4-:R-:W-:Y:S01]  /*00b0*/  IMAD.WIDE R2, R7, 0x4, R2 ;  /* 0x0000000407027825 */ /* 0x010fe200078e0202 */
[----:B------:R-:W-:-:S04]  /*00c0*/  LEA.HI R6, R6, R7, RZ, 0x8 ;  /* 0x0000000706067211 */ /* 0x000fc800078f40ff */
[----:B------:R-:W-:-:S04]  /*00d0*/  SHF.R.S32.HI R6, RZ, 0x8, R6 ;  /* 0x00000008ff067819 */ /* 0x000fc80000011406 */
[----:B------:R-:W-:-:S04]  /*00e0*/  LEA.HI R0, R6, R6, RZ, 0x7 ;  /* 0x0000000606007211 */ /* 0x000fc800078f38ff */
[----:B------:R-:W-:-:S05]  /*00f0*/  LOP3.LUT R9, R0, 0xffffff80, RZ, 0xc0, !PT ;  /* 0xffffff8000097812 */ /* 0x000fca00078ec0ff */
[----:B------:R-:W-:Y:S02]  /*0100*/  IMAD.IADD R9, R6, 0x1, -R9 ;  /* 0x0000000106097824 */ /* 0x000fe400078e0a09 */
[----:B------:R-:W3:Y:S02]  /*0110*/  LDG.E.64 R6, desc[UR4][R2.64] ;  /* 0x0000000402067981 */ /* 0x000ee4000c1e1b00 */
[----:B--2---:R-:W-:-:S06]  /*0120*/  IMAD.WIDE R4, R9, 0x4, R4 ;  /* 0x0000000409047825 */ /* 0x004fcc00078e0204 */
[----:B------:R-:W3:Y:S02]  /*0130*/  LDG.E.EL R4, desc[UR4][R4.64] ;  /* 0x0000000404047981 */ /* 0x000ee4000c2e1900 */
[CC--:B---3--:R-:W-:Y:S01]  /*0140*/  FSETP.GEU.AND P0, PT, R6.reuse, -R4.reuse, PT ;  /* 0x800000040600720b */ /* 0x0c8fe20003f0e000 */
[--C-:B------:R-:W-:Y:S01]  /*0150*/  FADD R6, R6, R4.reuse ;  /* 0x0000000406067221 */ /* 0x100fe20000000000 */
[C---:B------:R-:W-:Y:S01]  /*0160*/  FADD R0, R7.reuse, R4 ;  /* 0x0000000407007221 */ /* 0x040fe20000000000 */
[----:B------:R-:W-:-:S03]  /*0170*/  FSETP.GEU.AND P1, PT, R7, -R4, PT ;  /* 0x800000040700720b */ /* 0x000fc60003f2e000 */
[----:B------:R-:W-:Y:S02]  /*0180*/  FSEL R6, R6, RZ, P0 ;  /* 0x000000ff06067208 */ /* 0x000fe40000000000 */
[----:B------:R-:W-:-:S05]  /*0190*/  FSEL R7, R0, RZ, P1 ;  /* 0x000000ff00077208 */ /* 0x000fca0000800000 */
[----:B------:R-:W-:Y:S01]  /*01a0*/  STG.E.64 desc[UR4][R2.64], R6 ;  /* 0x0000000602007986 */ /* 0x000fe2000c101b04 */
[----:B------:R-:W-:Y:S05]  /*01b0*/  EXIT ;  /* 0x000000000000794d */ /* 0x000fea0003800000 */
.L_x_0:
[----:B------:R-:W-:-:S00]  /*01c0*/  BRA `(.L_x_0) ;  /* 0xfffffffc00fc7947 */ /* 0x000fc0000383ffff */
[----:B------:R-:W-:-:S00]  /*01d0*/  NOP ;  /* 0x0000000000007918 */ /* 0x000fc00000000000 */
        /* <DEDUP_REMOVED lines=10> */
.L_x_1:


//--------------------- .nv.constant0.triton_poi_fused_convolution_relu_12 --------------------------
	.section	.nv.constant0.triton_poi_fused_convolution_relu_12,"a",@progbits
	.sectionflags	@""
	.align	4
.nv.constant0.triton_poi_fused_convolution_relu_12:
	.zero		548
